//
// Generated by NVIDIA NVVM Compiler
//
// Compiler Build ID: CL-36424714
// Cuda compilation tools, release 13.0, V13.0.88
// Based on NVVM 20.0.0
//

.version 9.0
.target sm_100
.address_size 64

	// .globl	_Z9MatrixMul6MatrixS_S_
// _ZZ9MatrixMul6MatrixS_S_E2As has been demoted
// _ZZ9MatrixMul6MatrixS_S_E2Bs has been demoted

.visible .entry _Z9MatrixMul6MatrixS_S_(
	.param .align 8 .b8 _Z9MatrixMul6MatrixS_S__param_0[24],
	.param .align 8 .b8 _Z9MatrixMul6MatrixS_S__param_1[24],
	.param .align 8 .b8 _Z9MatrixMul6MatrixS_S__param_2[24]
)
{
	.reg .b32 	%r<25>;
	.reg .b32 	%f<101>;
	.reg .b64 	%rd<26>;
	// demoted variable
	.shared .align 4 .b8 _ZZ9MatrixMul6MatrixS_S_E2As[1024];
	// demoted variable
	.shared .align 4 .b8 _ZZ9MatrixMul6MatrixS_S_E2Bs[1024];
	ld.param.u64 	%rd1, [_Z9MatrixMul6MatrixS_S__param_2+16];
	ld.param.u32 	%r1, [_Z9MatrixMul6MatrixS_S__param_1+8];
	ld.param.u64 	%rd2, [_Z9MatrixMul6MatrixS_S__param_1+16];
	ld.param.u32 	%r2, [_Z9MatrixMul6MatrixS_S__param_0+8];
	ld.param.u64 	%rd3, [_Z9MatrixMul6MatrixS_S__param_0+16];
	ld.param.u32 	%r3, [_Z9MatrixMul6MatrixS_S__param_2+8];
	mov.u32 	%r4, %ctaid.y;
	mov.u32 	%r5, %ctaid.x;
	shl.b32 	%r6, %r4, 4;
	shl.b32 	%r7, %r5, 4;
	mad.lo.s32 	%r8, %r6, %r3, %r7;
	mov.u32 	%r9, %tid.y;
	mov.u32 	%r10, %tid.x;
	cvta.to.global.u64 	%rd4, %rd3;
	mul.lo.s32 	%r11, %r6, %r2;
	cvta.to.global.u64 	%rd5, %rd2;
	shl.b32 	%r12, %r1, 4;
	mad.lo.s32 	%r13, %r2, %r9, %r10;
	cvt.s64.s32 	%rd6, %r13;
	shl.b32 	%r14, %r9, 6;
	mov.u32 	%r15, _ZZ9MatrixMul6MatrixS_S_E2As;
	add.s32 	%r16, %r15, %r14;
	shl.b32 	%r17, %r10, 2;
	add.s32 	%r18, %r16, %r17;
	mad.lo.s32 	%r19, %r1, %r9, %r10;
	cvt.s64.s32 	%rd7, %r19;
	mov.u32 	%r20, _ZZ9MatrixMul6MatrixS_S_E2Bs;
	add.s32 	%r21, %r20, %r17;
	add.s32 	%r22, %r21, %r14;
	cvt.s64.s32 	%rd8, %r11;
	cvt.u64.u32 	%rd9, %r7;
	add.s64 	%rd10, %rd8, %rd6;
	shl.b64 	%rd11, %rd10, 2;
	add.s64 	%rd12, %rd4, %rd11;
	ld.global.f32 	%f1, [%rd12];
	st.shared.f32 	[%r18], %f1;
	add.s64 	%rd13, %rd9, %rd7;
	shl.b64 	%rd14, %rd13, 2;
	add.s64 	%rd15, %rd5, %rd14;
	ld.global.f32 	%f2, [%rd15];
	st.shared.f32 	[%r22], %f2;
	bar.sync 	0;
	ld.shared.f32 	%f3, [%r16];
	ld.shared.f32 	%f4, [%r21];
	fma.rn.f32 	%f5, %f3, %f4, 0f00000000;
	ld.shared.f32 	%f6, [%r16+4];
	ld.shared.f32 	%f7, [%r21+64];
	fma.rn.f32 	%f8, %f6, %f7, %f5;
	ld.shared.f32 	%f9, [%r16+8];
	ld.shared.f32 	%f10, [%r21+128];
	fma.rn.f32 	%f11, %f9, %f10, %f8;
	ld.shared.f32 	%f12, [%r16+12];
	ld.shared.f32 	%f13, [%r21+192];
	fma.rn.f32 	%f14, %f12, %f13, %f11;
	ld.shared.f32 	%f15, [%r16+16];
	ld.shared.f32 	%f16, [%r21+256];
	fma.rn.f32 	%f17, %f15, %f16, %f14;
	ld.shared.f32 	%f18, [%r16+20];
	ld.shared.f32 	%f19, [%r21+320];
	fma.rn.f32 	%f20, %f18, %f19, %f17;
	ld.shared.f32 	%f21, [%r16+24];
	ld.shared.f32 	%f22, [%r21+384];
	fma.rn.f32 	%f23, %f21, %f22, %f20;
	ld.shared.f32 	%f24, [%r16+28];
	ld.shared.f32 	%f25, [%r21+448];
	fma.rn.f32 	%f26, %f24, %f25, %f23;
	ld.shared.f32 	%f27, [%r16+32];
	ld.shared.f32 	%f28, [%r21+512];
	fma.rn.f32 	%f29, %f27, %f28, %f26;
	ld.shared.f32 	%f30, [%r16+36];
	ld.shared.f32 	%f31, [%r21+576];
	fma.rn.f32 	%f32, %f30, %f31, %f29;
	ld.shared.f32 	%f33, [%r16+40];
	ld.shared.f32 	%f34, [%r21+640];
	fma.rn.f32 	%f35, %f33, %f34, %f32;
	ld.shared.f32 	%f36, [%r16+44];
	ld.shared.f32 	%f37, [%r21+704];
	fma.rn.f32 	%f38, %f36, %f37, %f35;
	ld.shared.f32 	%f39, [%r16+48];
	ld.shared.f32 	%f40, [%r21+768];
	fma.rn.f32 	%f41, %f39, %f40, %f38;
	ld.shared.f32 	%f42, [%r16+52];
	ld.shared.f32 	%f43, [%r21+832];
	fma.rn.f32 	%f44, %f42, %f43, %f41;
	ld.shared.f32 	%f45, [%r16+56];
	ld.shared.f32 	%f46, [%r21+896];
	fma.rn.f32 	%f47, %f45, %f46, %f44;
	ld.shared.f32 	%f48, [%r16+60];
	ld.shared.f32 	%f49, [%r21+960];
	fma.rn.f32 	%f50, %f48, %f49, %f47;
	bar.sync 	0;
	add.s32 	%r23, %r12, %r7;
	cvt.s64.s32 	%rd16, %r23;
	ld.global.f32 	%f51, [%rd12+64];
	st.shared.f32 	[%r18], %f51;
	add.s64 	%rd17, %rd16, %rd7;
	shl.b64 	%rd18, %rd17, 2;
	add.s64 	%rd19, %rd5, %rd18;
	ld.global.f32 	%f52, [%rd19];
	st.shared.f32 	[%r22], %f52;
	bar.sync 	0;
	ld.shared.f32 	%f53, [%r16];
	ld.shared.f32 	%f54, [%r21];
	fma.rn.f32 	%f55, %f53, %f54, %f50;
	ld.shared.f32 	%f56, [%r16+4];
	ld.shared.f32 	%f57, [%r21+64];
	fma.rn.f32 	%f58, %f56, %f57, %f55;
	ld.shared.f32 	%f59, [%r16+8];
	ld.shared.f32 	%f60, [%r21+128];
	fma.rn.f32 	%f61, %f59, %f60, %f58;
	ld.shared.f32 	%f62, [%r16+12];
	ld.shared.f32 	%f63, [%r21+192];
	fma.rn.f32 	%f64, %f62, %f63, %f61;
	ld.shared.f32 	%f65, [%r16+16];
	ld.shared.f32 	%f66, [%r21+256];
	fma.rn.f32 	%f67, %f65, %f66, %f64;
	ld.shared.f32 	%f68, [%r16+20];
	ld.shared.f32 	%f69, [%r21+320];
	fma.rn.f32 	%f70, %f68, %f69, %f67;
	ld.shared.f32 	%f71, [%r16+24];
	ld.shared.f32 	%f72, [%r21+384];
	fma.rn.f32 	%f73, %f71, %f72, %f70;
	ld.shared.f32 	%f74, [%r16+28];
	ld.shared.f32 	%f75, [%r21+448];
	fma.rn.f32 	%f76, %f74, %f75, %f73;
	ld.shared.f32 	%f77, [%r16+32];
	ld.shared.f32 	%f78, [%r21+512];
	fma.rn.f32 	%f79, %f77, %f78, %f76;
	ld.shared.f32 	%f80, [%r16+36];
	ld.shared.f32 	%f81, [%r21+576];
	fma.rn.f32 	%f82, %f80, %f81, %f79;
	ld.shared.f32 	%f83, [%r16+40];
	ld.shared.f32 	%f84, [%r21+640];
	fma.rn.f32 	%f85, %f83, %f84, %f82;
	ld.shared.f32 	%f86, [%r16+44];
	ld.shared.f32 	%f87, [%r21+704];
	fma.rn.f32 	%f88, %f86, %f87, %f85;
	ld.shared.f32 	%f89, [%r16+48];
	ld.shared.f32 	%f90, [%r21+768];
	fma.rn.f32 	%f91, %f89, %f90, %f88;
	ld.shared.f32 	%f92, [%r16+52];
	ld.shared.f32 	%f93, [%r21+832];
	fma.rn.f32 	%f94, %f92, %f93, %f91;
	ld.shared.f32 	%f95, [%r16+56];
	ld.shared.f32 	%f96, [%r21+896];
	fma.rn.f32 	%f97, %f95, %f96, %f94;
	ld.shared.f32 	%f98, [%r16+60];
	ld.shared.f32 	%f99, [%r21+960];
	fma.rn.f32 	%f100, %f98, %f99, %f97;
	bar.sync 	0;
	cvt.s64.s32 	%rd20, %r8;
	cvta.to.global.u64 	%rd21, %rd1;
	mad.lo.s32 	%r24, %r3, %r9, %r10;
	cvt.s64.s32 	%rd22, %r24;
	add.s64 	%rd23, %rd20, %rd22;
	shl.b64 	%rd24, %rd23, 2;
	add.s64 	%rd25, %rd21, %rd24;
	st.global.f32 	[%rd25], %f100;
	ret;

}


// ===== COMPILED SASS (sm_100) =====

	.target	sm_100

	.elftype	@"ET_EXEC"


//--------------------- .note.nv.tkinfo           --------------------------
	.section	.note.nv.tkinfo,"",@"SHT_NOTE"
	.sectionflags	@"SHF_NOTE_NV_TKINFO"
	.tkinfo
        /*0018*/ 	.word	0x00000002
        /*0030*/ 	.string	""
        /*0030*/ 	.string	"ptxas"
        /*0030*/ 	.string	"Cuda compilation tools, release 13.0, V13.0.88"
        /*0030*/ 	.string	"Build cuda_13.0.r13.0/compiler.36424714_0"
        /*0030*/ 	.string	"-arch sm_100 -m 64 "



//--------------------- .note.nv.cuinfo           --------------------------
	.section	.note.nv.cuinfo,"",@"SHT_NOTE"
	.sectionflags	@"SHF_NOTE_NV_CUINFO"
        /*0018*/ 	.short	0x0002
        /*001a*/ 	.short	0x0064
        /*001c*/ 	.short	0x0082
	.zero		2


//--------------------- .nv.info                  --------------------------
	.section	.nv.info,"",@"SHT_CUDA_INFO"
	.align	4


	//----- nvinfo : EIATTR_REGCOUNT
	.align		4
        /*0000*/ 	.byte	0x04, 0x2f
        /*0002*/ 	.short	(.L_1 - .L_0)
	.align		4
.L_0:
        /*0004*/ 	.word	index@(_Z9MatrixMul6MatrixS_S_)
        /*0008*/ 	.word	0x00000020


	//----- nvinfo : EIATTR_FRAME_SIZE
	.align		4
.L_1:
        /*000c*/ 	.byte	0x04, 0x11
        /*000e*/ 	.short	(.L_3 - .L_2)
	.align		4
.L_2:
        /*0010*/ 	.word	index@(_Z9MatrixMul6MatrixS_S_)
        /*0014*/ 	.word	0x00000000


	//----- nvinfo : EIATTR_MIN_STACK_SIZE
	.align		4
.L_3:
        /*0018*/ 	.byte	0x04, 0x12
        /*001a*/ 	.short	(.L_5 - .L_4)
	.align		4
.L_4:
        /*001c*/ 	.word	index@(_Z9MatrixMul6MatrixS_S_)
        /*0020*/ 	.word	0x00000000
.L_5:


//--------------------- .nv.compat                --------------------------
	.section	.nv.compat,"",@"SHT_CUDA_COMPAT_INFO"
	.align	4
        /*0000*/ 	.byte	0x02, 0x09, 0x00, 0x00, 0x02, 0x02, 0x01, 0x00, 0x02, 0x05, 0x05, 0x00, 0x03, 0x07, 0x01, 0x01
        /*0010*/ 	.byte	0x02, 0x03, 0x00, 0x00, 0x02, 0x06, 0x01, 0x00, 0x04, 0x0b, 0x08, 0x00, 0x09, 0x00, 0x00, 0x00
        /*0020*/ 	.byte	0x00, 0x00, 0x00, 0x00


//--------------------- .nv.info._Z9MatrixMul6MatrixS_S_ --------------------------
	.section	.nv.info._Z9MatrixMul6MatrixS_S_,"",@"SHT_CUDA_INFO"
	.sectionflags	@""
	.align	4


	//----- nvinfo : EIATTR_CUDA_API_VERSION
	.align		4
        /*0000*/ 	.byte	0x04, 0x37
        /*0002*/ 	.short	(.L_7 - .L_6)
.L_6:
        /*0004*/ 	.word	0x00000082


	//----- nvinfo : EIATTR_KPARAM_INFO
	.align		4
.L_7:
        /*0008*/ 	.byte	0x04, 0x17
        /*000a*/ 	.short	(.L_9 - .L_8)
.L_8:
        /*000c*/ 	.word	0x00000000
        /*0010*/ 	.short	0x0002
        /*0012*/ 	.short	0x0030
        /*0014*/ 	.byte	0x00, 0xf0, 0x61, 0x00


	//----- nvinfo : EIATTR_KPARAM_INFO
	.align		4
.L_9:
        /*0018*/ 	.byte	0x04, 0x17
        /*001a*/ 	.short	(.L_11 - .L_10)
.L_10:
        /*001c*/ 	.word	0x00000000
        /*0020*/ 	.short	0x0001
        /*0022*/ 	.short	0x0018
        /*0024*/ 	.byte	0x00, 0xf0, 0x61, 0x00


	//----- nvinfo : EIATTR_KPARAM_INFO
	.align		4
.L_11:
        /*0028*/ 	.byte	0x04, 0x17
        /*002a*/ 	.short	(.L_13 - .L_12)
.L_12:
        /*002c*/ 	.word	0x00000000
        /*0030*/ 	.short	0x0000
        /*0032*/ 	.short	0x0000
        /*0034*/ 	.byte	0x00, 0xf0, 0x61, 0x00


	//----- nvinfo : EIATTR_SPARSE_MMA_MASK
	.align		4
.L_13:
        /*0038*/ 	.byte	0x03, 0x50
        /*003a*/ 	.short	0x0000


	//----- nvinfo : EIATTR_MAXREG_COUNT
	.align		4
        /*003c*/ 	.byte	0x03, 0x1b
        /*003e*/ 	.short	0x00ff


	//----- nvinfo : EIATTR_NUM_BARRIERS
	.align		4
        /*0040*/ 	.byte	0x02, 0x4c
        /*0042*/ 	.byte	0x01
	.zero		1


	//----- nvinfo : EIATTR_MERCURY_ISA_VERSION
	.align		4
        /*0044*/ 	.byte	0x03, 0x5f
        /*0046*/ 	.short	0x0101


	//----- nvinfo : EIATTR_VRC_CTA_INIT_COUNT
	.align		4
        /*0048*/ 	.byte	0x02, 0x4a
	.zero		1
	.zero		1


	//----- nvinfo : EIATTR_EXIT_INSTR_OFFSETS
	.align		4
        /*004c*/ 	.byte	0x04, 0x1c
        /*004e*/ 	.short	(.L_15 - .L_14)


	//   ....[0]....
.L_14:
        /*0050*/ 	.word	0x00000850


	//----- nvinfo : EIATTR_CBANK_PARAM_SIZE
	.align		4
.L_15:
        /*0054*/ 	.byte	0x03, 0x19
        /*0056*/ 	.short	0x0048


	//----- nvinfo : EIATTR_PARAM_CBANK
	.align		4
        /*0058*/ 	.byte	0x04, 0x0a
        /*005a*/ 	.short	(.L_17 - .L_16)
	.align		4
.L_16:
        /*005c*/ 	.word	index@(.nv.constant0._Z9MatrixMul6MatrixS_S_)
        /*0060*/ 	.short	0x0380
        /*0062*/ 	.short	0x0048


	//----- nvinfo : EIATTR_SW_WAR
	.align		4
.L_17:
        /*0064*/ 	.byte	0x04, 0x36
        /*0066*/ 	.short	(.L_19 - .L_18)
.L_18:
        /*0068*/ 	.word	0x00000008
.L_19:


//--------------------- .nv.callgraph             --------------------------
	.section	.nv.callgraph,"",@"SHT_CUDA_CALLGRAPH"
	.align	4
	.sectionentsize	8
	.align		4
        /*0000*/ 	.word	0x00000000
	.align		4
        /*0004*/ 	.word	0xffffffff
	.align		4
        /*0008*/ 	.word	0x00000000
	.align		4
        /*000c*/ 	.word	0xfffffffe
	.align		4
        /*0010*/ 	.word	0x00000000
	.align		4
        /*0014*/ 	.word	0xfffffffd
	.align		4
        /*0018*/ 	.word	0x00000000
	.align		4
        /*001c*/ 	.word	0xfffffffc


//--------------------- .text._Z9MatrixMul6MatrixS_S_ --------------------------
	.section	.text._Z9MatrixMul6MatrixS_S_,"ax",@progbits
	.align	128
        .global         _Z9MatrixMul6MatrixS_S_
        .type           _Z9MatrixMul6MatrixS_S_,@function
        .size           _Z9MatrixMul6MatrixS_S_,(.L_x_1 - _Z9MatrixMul6MatrixS_S_)
        .other          _Z9MatrixMul6MatrixS_S_,@"STO_CUDA_ENTRY STV_DEFAULT"
_Z9MatrixMul6MatrixS_S_:
.text._Z9MatrixMul6MatrixS_S_:
[----:B------:R-:W-:Y:S01]  /*0000*/  LDC R1, c[0x0][0x37c] ;  /* 0x0000df00ff017b82 */ /* 0x000fe20000000800 */
[----:B------:R-:W0:Y:S07]  /*0010*/  S2R R17, SR_TID.Y ;  /* 0x0000000000117919 */ /* 0x000e2e0000002200 */
[----:B------:R-:W1:Y:S01]  /*0020*/  S2UR UR4, SR_CTAID.Y ;  /* 0x00000000000479c3 */ /* 0x000e620000002600 */
[----:B------:R-:W2:Y:S01]  /*0030*/  LDCU UR6, c[0x0][0x388] ;  /* 0x00007100ff0677ac */ /* 0x000ea20008000800 */
[----:B------:R-:W0:Y:S01]  /*0040*/  S2R R2, SR_TID.X ;  /* 0x0000000000027919 */ /* 0x000e220000002100 */
[----:B------:R-:W3:Y:S01]  /*0050*/  LDCU.64 UR10, c[0x0][0x390] ;  /* 0x00007200ff0a77ac */ /* 0x000ee20008000a00 */
[----:B------:R-:W4:Y:S04]  /*0060*/  S2R R0, SR_CTAID.X ;  /* 0x0000000000007919 */ /* 0x000f280000002500 */
[----:B------:R-:W5:Y:S01]  /*0070*/  LDC R15, c[0x0][0x3a0] ;  /* 0x0000e800ff0f7b82 */ /* 0x000f620000000800 */
[----:B------:R-:W3:Y:S01]  /*0080*/  LDCU.64 UR12, c[0x0][0x3a8] ;  /* 0x00007500ff0c77ac */ /* 0x000ee20008000a00 */
[----:B------:R-:W3:Y:S01]  /*0090*/  LDCU.64 UR8, c[0x0][0x358] ;  /* 0x00006b00ff0877ac */ /* 0x000ee20008000a00 */
[----:B-1----:R-:W-:-:S04]  /*00a0*/  USHF.L.U32 UR4, UR4, 0x4, URZ ;  /* 0x0000000404047899 */ /* 0x002fc800080006ff */
[----:B--2---:R-:W-:Y:S02]  /*00b0*/  UIMAD UR5, UR4, UR6, URZ ;  /* 0x00000006040572a4 */ /* 0x004fe4000f8e02ff */
[C-C-:B0-----:R-:W-:Y:S02]  /*00c0*/  IMAD R3, R17.reuse, UR6, R2.reuse ;  /* 0x0000000611037c24 */ /* 0x141fe4000f8e0202 */
[----:B------:R-:W-:Y:S01]  /*00d0*/  USHF.R.S32.HI UR6, URZ, 0x1f, UR5 ;  /* 0x0000001fff067899 */ /* 0x000fe20008011405 */
[----:B-----5:R-:W-:Y:S01]  /*00e0*/  IMAD R23, R17, R15, R2 ;  /* 0x0000000f11177224 */ /* 0x020fe200078e0202 */
[----:B----4-:R-:W-:Y:S02]  /*00f0*/  SHF.L.U32 R0, R0, 0x4, RZ ;  /* 0x0000000400007819 */ /* 0x010fe400000006ff */
[----:B------:R-:W-:Y:S02]  /*0100*/  IADD3 R7, P1, PT, R3, UR5, RZ ;  /* 0x0000000503077c10 */ /* 0x000fe4000ff3e0ff */
[----:B------:R-:W-:-:S02]  /*0110*/  IADD3 R5, P0, PT, R0, R23, RZ ;  /* 0x0000001700057210 */ /* 0x000fc40007f1e0ff */
[----:B------:R-:W-:Y:S02]  /*0120*/  SHF.R.S32.HI R12, RZ, 0x1f, R23 ;  /* 0x0000001fff0c7819 */ /* 0x000fe40000011417 */
[----:B------:R-:W-:Y:S02]  /*0130*/  LEA.HI.X.SX32 R8, R3, UR6, 0x1, P1 ;  /* 0x0000000603087c11 */ /* 0x000fe400088f0eff */
[----:B------:R-:W-:Y:S02]  /*0140*/  IADD3.X R6, PT, PT, RZ, R12, RZ, P0, !PT ;  /* 0x0000000cff067210 */ /* 0x000fe400007fe4ff */
[----:B---3--:R-:W-:Y:S02]  /*0150*/  LEA R20, P1, R7, UR10, 0x2 ;  /* 0x0000000a07147c11 */ /* 0x008fe4000f8210ff */
[----:B------:R-:W-:Y:S02]  /*0160*/  LEA R4, P0, R5, UR12, 0x2 ;  /* 0x0000000c05047c11 */ /* 0x000fe4000f8010ff */
[----:B------:R-:W-:-:S02]  /*0170*/  LEA.HI.X R21, R7, UR11, R8, 0x2, P1 ;  /* 0x0000000b07157c11 */ /* 0x000fc400088f1408 */
[----:B------:R-:W-:-:S03]  /*0180*/  LEA.HI.X R5, R5, UR13, R6, 0x2, P0 ;  /* 0x0000000d05057c11 */ /* 0x000fc600080f1406 */
[----:B------:R-:W2:Y:S04]  /*0190*/  LDG.E R25, desc[UR8][R20.64] ;  /* 0x0000000814197981 */ /* 0x000ea8000c1e1900 */
[----:B------:R-:W3:Y:S01]  /*01a0*/  LDG.E R27, desc[UR8][R4.64] ;  /* 0x00000008041b7981 */ /* 0x000ee2000c1e1900 */
[----:B------:R-:W0:Y:S01]  /*01b0*/  S2UR UR7, SR_CgaCtaId ;  /* 0x00000000000779c3 */ /* 0x000e220000008800 */
[----:B------:R-:W-:Y:S01]  /*01c0*/  UMOV UR5, 0x400 ;  /* 0x0000040000057882 */ /* 0x000fe20000000000 */
[----:B------:R-:W-:Y:S01]  /*01d0*/  LEA R15, R15, R0, 0x4 ;  /* 0x000000000f0f7211 */ /* 0x000fe200078e20ff */
[----:B------:R-:W-:-:S03]  /*01e0*/  UIADD3 UR6, UPT, UPT, UR5, 0x400, URZ ;  /* 0x0000040005067890 */ /* 0x000fc6000fffe0ff */
[----:B------:R-:W-:-:S04]  /*01f0*/  IADD3 R23, P0, PT, R23, R15, RZ ;  /* 0x0000000f17177210 */ /* 0x000fc80007f1e0ff */
[----:B------:R-:W-:Y:S01]  /*0200*/  LEA.HI.X.SX32 R12, R15, R12, 0x1, P0 ;  /* 0x0000000c0f0c7211 */ /* 0x000fe200000f0eff */
[----:B0-----:R-:W-:Y:S02]  /*0210*/  ULEA UR5, UR7, UR5, 0x18 ;  /* 0x0000000507057291 */ /* 0x001fe4000f8ec0ff */
[----:B------:R-:W-:-:S04]  /*0220*/  ULEA UR6, UR7, UR6, 0x18 ;  /* 0x0000000607067291 */ /* 0x000fc8000f8ec0ff */
[C---:B------:R-:W-:Y:S02]  /*0230*/  LEA R19, R17.reuse, UR5, 0x6 ;  /* 0x0000000511137c11 */ /* 0x040fe4000f8e30ff */
[C---:B------:R-:W-:Y:S02]  /*0240*/  LEA R3, R2.reuse, UR6, 0x2 ;  /* 0x0000000602037c11 */ /* 0x040fe4000f8e10ff */
[----:B------:R-:W-:Y:S02]  /*0250*/  LEA R24, R2, R19, 0x2 ;  /* 0x0000001302187211 */ /* 0x000fe400078e10ff */
[----:B------:R-:W-:Y:S01]  /*0260*/  LEA R26, R17, R3, 0x6 ;  /* 0x00000003111a7211 */ /* 0x000fe200078e30ff */
[----:B------:R-:W0:Y:S02]  /*0270*/  LDCU.64 UR6, c[0x0][0x3c0] ;  /* 0x00007800ff0677ac */ /* 0x000e240008000a00 */
[----:B--2---:R-:W-:Y:S04]  /*0280*/  STS [R24], R25 ;  /* 0x0000001918007388 */ /* 0x004fe80000000800 */
[----:B---3--:R-:W-:Y:S01]  /*0290*/  STS [R26], R27 ;  /* 0x0000001b1a007388 */ /* 0x008fe20000000800 */
[----:B------:R-:W-:Y:S06]  /*02a0*/  BAR.SYNC.DEFER_BLOCKING 0x0 ;  /* 0x0000000000007b1d */ /* 0x000fec0000010000 */
[----:B------:R-:W-:Y:S04]  /*02b0*/  LDS R29, [R3] ;  /* 0x00000000031d7984 */ /* 0x000fe80000000800 */
[----:B------:R-:W1:Y:S04]  /*02c0*/  LDS.128 R8, [R19] ;  /* 0x0000000013087984 */ /* 0x000e680000000c00 */
[----:B------:R-:W2:Y:S04]  /*02d0*/  LDS R14, [R3+0x40] ;  /* 0x00004000030e7984 */ /* 0x000ea80000000800 */
[----:B------:R-:W3:Y:S04]  /*02e0*/  LDS R22, [R3+0x80] ;  /* 0x0000800003167984 */ /* 0x000ee80000000800 */
[----:B------:R-:W4:Y:S04]  /*02f0*/  LDS R18, [R3+0xc0] ;  /* 0x0000c00003127984 */ /* 0x000f280000000800 */
[----:B------:R-:W-:Y:S04]  /*0300*/  LDS R13, [R3+0x100] ;  /* 0x00010000030d7984 */ /* 0x000fe80000000800 */
[----:B------:R-:W5:Y:S04]  /*0310*/  LDS.128 R4, [R19+0x10] ;  /* 0x0000100013047984 */ /* 0x000f680000000c00 */
[----:B------:R-:W0:Y:S04]  /*0320*/  LDS R16, [R3+0x140] ;  /* 0x0001400003107984 */ /* 0x000e280000000800 */
[----:B------:R-:W0:Y:S04]  /*0330*/  LDS R25, [R3+0x180] ;  /* 0x0001800003197984 */ /* 0x000e280000000800 */
[----:B------:R-:W-:Y:S04]  /*0340*/  LDS R27, [R3+0x200] ;  /* 0x00020000031b7984 */ /* 0x000fe80000000800 */
[----:B------:R-:W-:Y:S01]  /*0350*/  LDS R28, [R3+0x2c0] ;  /* 0x0002c000031c7984 */ /* 0x000fe20000000800 */
[----:B-1----:R-:W-:-:S04]  /*0360*/  FFMA R8, R8, R29, RZ ;  /* 0x0000001d08087223 */ /* 0x002fc800000000ff */
[----:B--2---:R-:W-:Y:S02]  /*0370*/  FFMA R9, R14, R9, R8 ;  /* 0x000000090e097223 */ /* 0x004fe40000000008 */
[----:B------:R-:W1:Y:S02]  /*0380*/  LDS R14, [R3+0x1c0] ;  /* 0x0001c000030e7984 */ /* 0x000e640000000800 */
[----:B---3--:R-:W-:Y:S02]  /*0390*/  FFMA R9, R22, R10, R9 ;  /* 0x0000000a16097223 */ /* 0x008fe40000000009 */
[----:B------:R-:W-:Y:S02]  /*03a0*/  LDS R22, [R3+0x3c0] ;  /* 0x0003c00003167984 */ /* 0x000fe40000000800 */
[----:B----4-:R-:W-:Y:S02]  /*03b0*/  FFMA R29, R18, R11, R9 ;  /* 0x0000000b121d7223 */ /* 0x010fe40000000009 */
[----:B------:R-:W2:Y:S04]  /*03c0*/  LDS.128 R8, [R19+0x20] ;  /* 0x0000200013087984 */ /* 0x000ea80000000c00 */
[----:B------:R-:W3:Y:S01]  /*03d0*/  LDS R18, [R3+0x240] ;  /* 0x0002400003127984 */ /* 0x000ee20000000800 */
[----:B-----5:R-:W-:Y:S01]  /*03e0*/  FFMA R13, R4, R13, R29 ;  /* 0x0000000d040d7223 */ /* 0x020fe2000000001d */
[----:B------:R-:W-:-:S03]  /*03f0*/  LEA R4, P0, R23, UR12, 0x2 ;  /* 0x0000000c17047c11 */ /* 0x000fc6000f8010ff */
[----:B0-----:R-:W-:Y:S01]  /*0400*/  FFMA R16, R16, R5, R13 ;  /* 0x0000000510107223 */ /* 0x001fe2000000000d */
[----:B------:R-:W-:Y:S02]  /*0410*/  LEA.HI.X R5, R23, UR13, R12, 0x2, P0 ;  /* 0x0000000d17057c11 */ /* 0x000fe400080f140c */
[----:B------:R-:W0:Y:S01]  /*0420*/  LDS R23, [R3+0x280] ;  /* 0x0002800003177984 */ /* 0x000e220000000800 */
[----:B------:R-:W-:-:S04]  /*0430*/  FFMA R25, R25, R6, R16 ;  /* 0x0000000619197223 */ /* 0x000fc80000000010 */
[----:B-1----:R-:W-:Y:S02]  /*0440*/  FFMA R7, R14, R7, R25 ;  /* 0x000000070e077223 */ /* 0x002fe40000000019 */
[----:B------:R-:W-:Y:S04]  /*0450*/  LDS R25, [R3+0x380] ;  /* 0x0003800003197984 */ /* 0x000fe80000000800 */
[----:B------:R-:W-:Y:S01]  /*0460*/  LDS.128 R12, [R19+0x30] ;  /* 0x00003000130c7984 */ /* 0x000fe20000000c00 */
[----:B--2---:R-:W-:-:S04]  /*0470*/  FFMA R7, R8, R27, R7 ;  /* 0x0000001b08077223 */ /* 0x004fc80000000007 */
[----:B---3--:R-:W-:Y:S02]  /*0480*/  FFMA R8, R18, R9, R7 ;  /* 0x0000000912087223 */ /* 0x008fe40000000007 */
[----:B------:R-:W1:Y:S04]  /*0490*/  LDS R9, [R3+0x300] ;  /* 0x0003000003097984 */ /* 0x000e680000000800 */
[----:B------:R-:W2:Y:S01]  /*04a0*/  LDS R18, [R3+0x340] ;  /* 0x0003400003127984 */ /* 0x000ea20000000800 */
[----:B------:R-:W-:Y:S06]  /*04b0*/  BAR.SYNC.DEFER_BLOCKING 0x0 ;  /* 0x0000000000007b1d */ /* 0x000fec0000010000 */
[----:B------:R-:W3:Y:S04]  /*04c0*/  LDG.E R21, desc[UR8][R20.64+0x40] ;  /* 0x0000400814157981 */ /* 0x000ee8000c1e1900 */
[----:B------:R-:W4:Y:S01]  /*04d0*/  LDG.E R5, desc[UR8][R4.64] ;  /* 0x0000000804057981 */ /* 0x000f22000c1e1900 */
[----:B0-----:R-:W-:-:S04]  /*04e0*/  FFMA R29, R23, R10, R8 ;  /* 0x0000000a171d7223 */ /* 0x001fc80000000008 */
[----:B------:R-:W-:-:S04]  /*04f0*/  FFMA R11, R28, R11, R29 ;  /* 0x0000000b1c0b7223 */ /* 0x000fc8000000001d */
[----:B-1----:R-:W-:-:S04]  /*0500*/  FFMA R29, R12, R9, R11 ;  /* 0x000000090c1d7223 */ /* 0x002fc8000000000b */
[----:B--2---:R-:W-:-:S04]  /*0510*/  FFMA R12, R18, R13, R29 ;  /* 0x0000000d120c7223 */ /* 0x004fc8000000001d */
[----:B------:R-:W-:-:S04]  /*0520*/  FFMA R13, R25, R14, R12 ;  /* 0x0000000e190d7223 */ /* 0x000fc8000000000c */
[----:B------:R-:W-:Y:S01]  /*0530*/  FFMA R13, R22, R15, R13 ;  /* 0x0000000f160d7223 */ /* 0x000fe2000000000d */
[----:B---3--:R-:W-:Y:S04]  /*0540*/  STS [R24], R21 ;  /* 0x0000001518007388 */ /* 0x008fe80000000800 */
[----:B----4-:R-:W-:Y:S01]  /*0550*/  STS [R26], R5 ;  /* 0x000000051a007388 */ /* 0x010fe20000000800 */
[----:B------:R-:W-:Y:S06]  /*0560*/  BAR.SYNC.DEFER_BLOCKING 0x0 ;  /* 0x0000000000007b1d */ /* 0x000fec0000010000 */
[----:B------:R-:W-:Y:S04]  /*0570*/  LDS R27, [R3] ;  /* 0x00000000031b7984 */ /* 0x000fe80000000800 */
[----:B------:R-:W0:Y:S04]  /*0580*/  LDS.128 R4, [R19] ;  /* 0x0000000013047984 */ /* 0x000e280000000c00 */
[----:B------:R-:W1:Y:S04]  /*0590*/  LDS R16, [R3+0x40] ;  /* 0x0000400003107984 */ /* 0x000e680000000800 */
[----:B------:R-:W2:Y:S04]  /*05a0*/  LDS R23, [R3+0x80] ;  /* 0x0000800003177984 */ /* 0x000ea80000000800 */
[----:B------:R-:W3:Y:S04]  /*05b0*/  LDS R20, [R3+0xc0] ;  /* 0x0000c00003147984 */ /* 0x000ee80000000800 */
[----:B------:R-:W-:Y:S04]  /*05c0*/  LDS R21, [R3+0x100] ;  /* 0x0001000003157984 */ /* 0x000fe80000000800 */
[----:B------:R-:W4:Y:S04]  /*05d0*/  LDS.128 R8, [R19+0x10] ;  /* 0x0000100013087984 */ /* 0x000f280000000c00 */
[----:B------:R-:W5:Y:S04]  /*05e0*/  LDS R18, [R3+0x140] ;  /* 0x0001400003127984 */ /* 0x000f680000000800 */
[----:B------:R-:W5:Y:S04]  /*05f0*/  LDS R25, [R3+0x180] ;  /* 0x0001800003197984 */ /* 0x000f680000000800 */
[----:B------:R-:W5:Y:S04]  /*0600*/  LDS R22, [R3+0x1c0] ;  /* 0x0001c00003167984 */ /* 0x000f680000000800 */
[----:B------:R-:W-:Y:S01]  /*0610*/  LDS R24, [R3+0x2c0] ;  /* 0x0002c00003187984 */ /* 0x000fe20000000800 */
[----:B0-----:R-:W-:-:S03]  /*0620*/  FFMA R29, R4, R27, R13 ;  /* 0x0000001b041d7223 */ /* 0x001fc6000000000d */
[----:B------:R-:W-:Y:S01]  /*0630*/  LDS R27, [R3+0x200] ;  /* 0x00020000031b7984 */ /* 0x000fe20000000800 */
[----:B-1----:R-:W-:-:S03]  /*0640*/  FFMA R4, R16, R5, R29 ;  /* 0x0000000510047223 */ /* 0x002fc6000000001d */
[----:B------:R-:W0:Y:S01]  /*0650*/  LDS.128 R12, [R19+0x20] ;  /* 0x00002000130c7984 */ /* 0x000e220000000c00 */
[----:B--2---:R-:W-:-:S03]  /*0660*/  FFMA R23, R23, R6, R4 ;  /* 0x0000000617177223 */ /* 0x004fc60000000004 */
[----:B------:R-:W1:Y:S01]  /*0670*/  LDS R16, [R3+0x240] ;  /* 0x0002400003107984 */ /* 0x000e620000000800 */
[----:B---3--:R-:W-:-:S03]  /*0680*/  FFMA R20, R20, R7, R23 ;  /* 0x0000000714147223 */ /* 0x008fc60000000017 */
[----:B------:R-:W2:Y:S04]  /*0690*/  LDS R29, [R3+0x280] ;  /* 0x00028000031d7984 */ /* 0x000ea80000000800 */
[----:B------:R-:W-:Y:S01]  /*06a0*/  LDS R23, [R3+0x300] ;  /* 0x0003000003177984 */ /* 0x000fe20000000800 */
[----:B----4-:R-:W-:-:S03]  /*06b0*/  FFMA R21, R8, R21, R20 ;  /* 0x0000001508157223 */ /* 0x010fc60000000014 */
[----:B------:R-:W3:Y:S01]  /*06c0*/  LDS.128 R4, [R19+0x30] ;  /* 0x0000300013047984 */ /* 0x000ee20000000c00 */
[----:B-----5:R-:W-:-:S03]  /*06d0*/  FFMA R20, R18, R9, R21 ;  /* 0x0000000912147223 */ /* 0x020fc60000000015 */
[----:B------:R-:W4:Y:S01]  /*06e0*/  LDS R8, [R3+0x340] ;  /* 0x0003400003087984 */ /* 0x000f220000000800 */
[----:B------:R-:W5:Y:S01]  /*06f0*/  LDC R21, c[0x0][0x3b8] ;  /* 0x0000ee00ff157b82 */ /* 0x000f620000000800 */
[----:B------:R-:W-:Y:S02]  /*0700*/  FFMA R25, R25, R10, R20 ;  /* 0x0000000a19197223 */ /* 0x000fe40000000014 */
[----:B------:R-:W4:Y:S02]  /*0710*/  LDS R9, [R3+0x380] ;  /* 0x0003800003097984 */ /* 0x000f240000000800 */
[----:B------:R-:W-:Y:S02]  /*0720*/  FFMA R11, R22, R11, R25 ;  /* 0x0000000b160b7223 */ /* 0x000fe40000000019 */
[----:B------:R2:W4:Y:S02]  /*0730*/  LDS R18, [R3+0x3c0] ;  /* 0x0003c00003127984 */ /* 0x0005240000000800 */
[----:B0-----:R-:W-:-:S04]  /*0740*/  FFMA R11, R12, R27, R11 ;  /* 0x0000001b0c0b7223 */ /* 0x001fc8000000000b */
[----:B-1----:R-:W-:Y:S01]  /*0750*/  FFMA R16, R16, R13, R11 ;  /* 0x0000000d10107223 */ /* 0x002fe2000000000b */
[----:B-----5:R-:W-:Y:S02]  /*0760*/  IMAD R17, R17, R21, R2 ;  /* 0x0000001511117224 */ /* 0x020fe400078e0202 */
[----:B------:R-:W-:Y:S02]  /*0770*/  IMAD R0, R21, UR4, R0 ;  /* 0x0000000415007c24 */ /* 0x000fe4000f8e0200 */
[----:B--2---:R-:W-:Y:S01]  /*0780*/  FFMA R29, R29, R14, R16 ;  /* 0x0000000e1d1d7223 */ /* 0x004fe20000000010 */
[----:B------:R-:W-:-:S03]  /*0790*/  SHF.R.S32.HI R3, RZ, 0x1f, R17 ;  /* 0x0000001fff037819 */ /* 0x000fc60000011411 */
[----:B------:R-:W-:Y:S01]  /*07a0*/  FFMA R15, R24, R15, R29 ;  /* 0x0000000f180f7223 */ /* 0x000fe2000000001d */
[----:B------:R-:W-:Y:S01]  /*07b0*/  BAR.SYNC.DEFER_BLOCKING 0x0 ;  /* 0x0000000000007b1d */ /* 0x000fe20000010000 */
[----:B------:R-:W-:Y:S02]  /*07c0*/  IADD3 R17, P0, PT, R0, R17, RZ ;  /* 0x0000001100117210 */ /* 0x000fe40007f1e0ff */
[----:B---3--:R-:W-:Y:S02]  /*07d0*/  FFMA R15, R4, R23, R15 ;  /* 0x00000017040f7223 */ /* 0x008fe4000000000f */
[----:B------:R-:W-:Y:S02]  /*07e0*/  LEA.HI.X.SX32 R0, R0, R3, 0x1, P0 ;  /* 0x0000000300007211 */ /* 0x000fe400000f0eff */
[----:B----4-:R-:W-:Y:S01]  /*07f0*/  FFMA R8, R8, R5, R15 ;  /* 0x0000000508087223 */ /* 0x010fe2000000000f */
[----:B------:R-:W-:-:S03]  /*0800*/  LEA R2, P0, R17, UR6, 0x2 ;  /* 0x0000000611027c11 */ /* 0x000fc6000f8010ff */
[----:B------:R-:W-:Y:S01]  /*0810*/  FFMA R9, R9, R6, R8 ;  /* 0x0000000609097223 */ /* 0x000fe20000000008 */
[----:B------:R-:W-:-:S03]  /*0820*/  LEA.HI.X R3, R17, UR7, R0, 0x2, P0 ;  /* 0x0000000711037c11 */ /* 0x000fc600080f1400 */
[----:B------:R-:W-:-:S05]  /*0830*/  FFMA R7, R18, R7, R9 ;  /* 0x0000000712077223 */ /* 0x000fca0000000009 */
[----:B------:R-:W-:Y:S01]  /*0840*/  STG.E desc[UR8][R2.64], R7 ;  /* 0x0000000702007986 */ /* 0x000fe2000c101908 */
[----:B------:R-:W-:Y:S05]  /*0850*/  EXIT ;  /* 0x000000000000794d */ /* 0x000fea0003800000 */
.L_x_0:
[----:B------:R-:W-:-:S00]  /*0860*/  BRA `(.L_x_0) ;  /* 0xfffffffc00fc7947 */ /* 0x000fc0000383ffff */
[----:B------:R-:W-:-:S00]  /*0870*/  NOP ;  /* 0x0000000000007918 */ /* 0x000fc00000000000 */
        /* <DEDUP_REMOVED lines=8> */
.L_x_1:


//--------------------- .nv.shared._Z9MatrixMul6MatrixS_S_ --------------------------
	.section	.nv.shared._Z9MatrixMul6MatrixS_S_,"aw",@nobits
	.sectionflags	@""
	.align	4
.nv.shared._Z9MatrixMul6MatrixS_S_:
	.zero		3072


//--------------------- .nv.shared.reserved.0     --------------------------
	.section	.nv.shared.reserved.0,"aw",@nobits
	.weak		__nv_reservedSMEM_offset_0_alias
	.size		__nv_reservedSMEM_offset_0_alias, 0, 64
	.other		__nv_reservedSMEM_offset_0_alias,@"STO_CUDA_RESERVED_SHARED STV_DEFAULT"
__nv_reservedSMEM_offset_0_alias:
	.zero		0
	.zero		64


//--------------------- .nv.constant0._Z9MatrixMul6MatrixS_S_ --------------------------
	.section	.nv.constant0._Z9MatrixMul6MatrixS_S_,"a",@progbits
	.sectionflags	@""
	.align	4
.nv.constant0._Z9MatrixMul6MatrixS_S_:
	.zero		968


//--------------------- SYMBOLS --------------------------

	.type		.nv.reservedSmem.offset0,@object
	.size		.nv.reservedSmem.offset0,0x4
	.type		.nv.reservedSmem.cap,@object
	.size		.nv.reservedSmem.cap,0x4
